	.headerflags	@"EF_CUDA_TEXMODE_UNIFIED EF_CUDA_64BIT_ADDRESS EF_CUDA_ACCELERATORS EF_CUDA_SM90 EF_CUDA_VIRTUAL_SM(EF_CUDA_SM90)"
	.elftype	@"ET_EXEC"


//--------------------- .nv.info                  --------------------------
	.section	.nv.info,"",@"SHT_CUDA_INFO"
	.align	4


	//----- nvinfo : EIATTR_REGCOUNT
	.align		4
        /*0000*/ 	.byte	0x04, 0x2f
        /*0002*/ 	.short	(.L_3 - .L_2)
	.align		4
.L_2:
        /*0004*/ 	.word	index@(triton_poi_fused__native_batch_norm_legit_no_training_convolution_17)
        /*0008*/ 	.word	0x00000016


	//----- nvinfo : EIATTR_MIN_STACK_SIZE
	.align		4
.L_3:
        /*000c*/ 	.byte	0x04, 0x12
        /*000e*/ 	.short	(.L_5 - .L_4)
	.align		4
.L_4:
        /*0010*/ 	.word	index@(triton_poi_fused__native_batch_norm_legit_no_training_convolution_17)
        /*0014*/ 	.word	0x00000000


	//----- nvinfo : EIATTR_FRAME_SIZE
	.align		4
.L_5:
        /*0018*/ 	.byte	0x04, 0x11
        /*001a*/ 	.short	(.L_7 - .L_6)
	.align		4
.L_6:
        /*001c*/ 	.word	index@(triton_poi_fused__native_batch_norm_legit_no_training_convolution_17)
        /*0020*/ 	.word	0x00000000


	//----- nvinfo : EIATTR_MIN_STACK_SIZE
	.align		4
.L_7:
        /*0024*/ 	.byte	0x04, 0x12
        /*0026*/ 	.short	(.L_9 - .L_8)
	.align		4
.L_8:
        /*0028*/ 	.word	index@(triton_poi_fused__native_batch_norm_legit_no_training_convolution_17)
        /*002c*/ 	.word	0x00000000
.L_9:


//--------------------- .nv.info.triton_poi_fused__native_batch_norm_legit_no_training_convolution_17 --------------------------
	.section	.nv.info.triton_poi_fused__native_batch_norm_legit_no_training_convolution_17,"",@"SHT_CUDA_INFO"
	.sectionflags	@""
	.align	4


	//----- nvinfo : EIATTR_CUDA_API_VERSION
	.align		4
        /*0000*/ 	.byte	0x04, 0x37
        /*0002*/ 	.short	(.L_11 - .L_10)
.L_10:
        /*0004*/ 	.word	0x0000007c


	//----- nvinfo : EIATTR_KPARAM_INFO
	.align		4
.L_11:
        /*0008*/ 	.byte	0x04, 0x17
        /*000a*/ 	.short	(.L_13 - .L_12)
.L_12:
        /*000c*/ 	.word	0x00000000
        /*0010*/ 	.short	0x0007
        /*0012*/ 	.short	0x0038
        /*0014*/ 	.byte	0x00, 0xf0, 0x11, 0x00


	//----- nvinfo : EIATTR_KPARAM_INFO
	.align		4
.L_13:
        /*0018*/ 	.byte	0x04, 0x17
        /*001a*/ 	.short	(.L_15 - .L_14)
.L_14:
        /*001c*/ 	.word	0x00000000
        /*0020*/ 	.short	0x0006
        /*0022*/ 	.short	0x0030
        /*0024*/ 	.byte	0x00, 0xf4, 0x21, 0x00


	//----- nvinfo : EIATTR_KPARAM_INFO
	.align		4
.L_15:
        /*0028*/ 	.byte	0x04, 0x17
        /*002a*/ 	.short	(.L_17 - .L_16)
.L_16:
        /*002c*/ 	.word	0x00000000
        /*0030*/ 	.short	0x0005
        /*0032*/ 	.short	0x0028
        /*0034*/ 	.byte	0x00, 0xf4, 0x21, 0x00


	//----- nvinfo : EIATTR_KPARAM_INFO
	.align		4
.L_17:
        /*0038*/ 	.byte	0x04, 0x17
        /*003a*/ 	.short	(.L_19 - .L_18)
.L_18:
        /*003c*/ 	.word	0x00000000
        /*0040*/ 	.short	0x0004
        /*0042*/ 	.short	0x0020
        /*0044*/ 	.byte	0x00, 0xf4, 0x21, 0x00


	//----- nvinfo : EIATTR_KPARAM_INFO
	.align		4
.L_19:
        /*0048*/ 	.byte	0x04, 0x17
        /*004a*/ 	.short	(.L_21 - .L_20)
.L_20:
        /*004c*/ 	.word	0x00000000
        /*0050*/ 	.short	0x0003
        /*0052*/ 	.short	0x0018
        /*0054*/ 	.byte	0x00, 0xf4, 0x21, 0x00


	//----- nvinfo : EIATTR_KPARAM_INFO
	.align		4
.L_21:
        /*0058*/ 	.byte	0x04, 0x17
        /*005a*/ 	.short	(.L_23 - .L_22)
.L_22:
        /*005c*/ 	.word	0x00000000
        /*0060*/ 	.short	0x0002
        /*0062*/ 	.short	0x0010
        /*0064*/ 	.byte	0x00, 0xf4, 0x21, 0x00


	//----- nvinfo : EIATTR_KPARAM_INFO
	.align		4
.L_23:
        /*0068*/ 	.byte	0x04, 0x17
        /*006a*/ 	.short	(.L_25 - .L_24)
.L_24:
        /*006c*/ 	.word	0x00000000
        /*0070*/ 	.short	0x0001
        /*0072*/ 	.short	0x0008
        /*0074*/ 	.byte	0x00, 0xf4, 0x21, 0x00


	//----- nvinfo : EIATTR_KPARAM_INFO
	.align		4
.L_25:
        /*0078*/ 	.byte	0x04, 0x17
        /*007a*/ 	.short	(.L_27 - .L_26)
.L_26:
        /*007c*/ 	.word	0x00000000
        /*0080*/ 	.short	0x0000
        /*0082*/ 	.short	0x0000
        /*0084*/ 	.byte	0x00, 0xf4, 0x21, 0x00


	//----- nvinfo : EIATTR_SPARSE_MMA_MASK
	.align		4
.L_27:
        /*0088*/ 	.byte	0x03, 0x50
        /*008a*/ 	.short	0x0000


	//----- nvinfo : EIATTR_MAXREG_COUNT
	.align		4
        /*008c*/ 	.byte	0x03, 0x1b
        /*008e*/ 	.short	0x00ff


	//----- nvinfo : EIATTR_EXIT_INSTR_OFFSETS
	.align		4
        /*0090*/ 	.byte	0x04, 0x1c
        /*0092*/ 	.short	(.L_29 - .L_28)


	//   ....[0]....
.L_28:
        /*0094*/ 	.word	0x00000370


	//----- nvinfo : EIATTR_REQNTID
	.align		4
.L_29:
        /*0098*/ 	.byte	0x04, 0x10
        /*009a*/ 	.short	(.L_31 - .L_30)
.L_30:
        /*009c*/ 	.word	0x00000100
        /*00a0*/ 	.word	0x00000001
        /*00a4*/ 	.word	0x00000001


	//----- nvinfo : EIATTR_CBANK_PARAM_SIZE
	.align		4
.L_31:
        /*00a8*/ 	.byte	0x03, 0x19
        /*00aa*/ 	.short	0x003c


	//----- nvinfo : EIATTR_PARAM_CBANK
	.align		4
        /*00ac*/ 	.byte	0x04, 0x0a
        /*00ae*/ 	.short	(.L_33 - .L_32)
	.align		4
.L_32:
        /*00b0*/ 	.word	index@(.nv.constant0.triton_poi_fused__native_batch_norm_legit_no_training_convolution_17)
        /*00b4*/ 	.short	0x0210
        /*00b6*/ 	.short	0x003c


	//----- nvinfo : EIATTR_SW_WAR
	.align		4
.L_33:
        /*00b8*/ 	.byte	0x04, 0x36
        /*00ba*/ 	.short	(.L_35 - .L_34)
.L_34:
        /*00bc*/ 	.word	0x00000008
.L_35:


//--------------------- .nv.callgraph             --------------------------
	.section	.nv.callgraph,"",@"SHT_CUDA_CALLGRAPH"
	.align	4
	.sectionentsize	8
	.align		4
        /*0000*/ 	.word	0x00000000
	.align		4
        /*0004*/ 	.word	0xffffffff
	.align		4
        /*0008*/ 	.word	0x00000000
	.align		4
        /*000c*/ 	.word	0xfffffffe
	.align		4
        /*0010*/ 	.word	0x00000000
	.align		4
        /*0014*/ 	.word	0xfffffffd
	.align		4
        /*0018*/ 	.word	0x00000000
	.align		4
        /*001c*/ 	.word	0xfffffffc


//--------------------- .nv.constant4             --------------------------
	.section	.nv.constant4,"a",@progbits
	.align	8
	.align		8
.nv.constant4:
        /*0000*/ 	.dword	_$_str
	.align		8
        /*0008*/ 	.dword	_$_str_$_2


//--------------------- .text.triton_poi_fused__native_batch_norm_legit_no_training_convolution_17 --------------------------
	.section	.text.triton_poi_fused__native_batch_norm_legit_no_training_convolution_17,"ax",@progbits
	.align	128
        .global         triton_poi_fused__native_batch_norm_legit_no_training_convolution_17
        .type           triton_poi_fused__native_batch_norm_legit_no_training_convolution_17,@function
        .size           triton_poi_fused__native_batch_norm_legit_no_training_convolution_17,(.L_x_1 - triton_poi_fused__native_batch_norm_legit_no_training_convolution_17)
        .other          triton_poi_fused__native_batch_norm_legit_no_training_convolution_17,@"STO_CUDA_ENTRY STV_DEFAULT"
triton_poi_fused__native_batch_norm_legit_no_training_convolution_17:
.text.triton_poi_fused__native_batch_norm_legit_no_training_convolution_17:
[----:B------:R-:W-:Y:S01]  /*0000*/  LDC R1, c[0x0][0x28] ;  /* 0x00000a00ff017b82 */ /* 0x000fe20000000800 */
[----:B------:R-:W1:Y:S07]  /*0010*/  S2R R0, SR_TID.X ;  /* 0x0000000000007919 */ /* 0x000e6e0000002100 */
[----:B------:R-:W2:Y:S01]  /*0020*/  LDC.64 R14, c[0x0][0x228] ;  /* 0x00008a00ff0e7b82 */ /* 0x000ea20000000a00 */
[----:B------:R-:W-:Y:S01]  /*0030*/  ULDC.64 UR4, c[0x0][0x208] ;  /* 0x0000820000047ab9 */ /* 0x000fe20000000a00 */
[----:B------:R-:W3:Y:S06]  /*0040*/  S2R R5, SR_CTAID.X ;  /* 0x0000000000057919 */ /* 0x000eec0000002500 */
[----:B------:R-:W4:Y:S08]  /*0050*/  LDC.64 R10, c[0x0][0x218] ;  /* 0x00008600ff0a7b82 */ /* 0x000f300000000a00 */
[----:B------:R-:W5:Y:S08]  /*0060*/  LDC.64 R12, c[0x0][0x220] ;  /* 0x00008800ff0c7b82 */ /* 0x000f700000000a00 */
[----:B------:R-:W5:Y:S01]  /*0070*/  LDC.64 R16, c[0x0][0x230] ;  /* 0x00008c00ff107b82 */ /* 0x000f620000000a00 */
[----:B-1----:R-:W-:-:S02]  /*0080*/  SHF.L.U32 R0, R0, 0x1, RZ ;  /* 0x0000000100007819 */ /* 0x002fc400000006ff */
[----:B---3--:R-:W-:Y:S02]  /*0090*/  SHF.R.S32.HI R3, RZ, 0x16, R5 ;  /* 0x00000016ff037819 */ /* 0x008fe40000011405 */
[----:B------:R-:W-:Y:S02]  /*00a0*/  LOP3.LUT R0, R0, 0x1fe, RZ, 0xc0, !PT ;  /* 0x000001fe00007812 */ /* 0x000fe400078ec0ff */
[----:B------:R-:W-:Y:S02]  /*00b0*/  SGXT R3, R3, 0x1 ;  /* 0x000000010303781a */ /* 0x000fe40000000200 */
[----:B------:R-:W-:Y:S02]  /*00c0*/  LEA R0, R5, R0, 0x9 ;  /* 0x0000000005007211 */ /* 0x000fe400078e48ff */
[----:B------:R-:W1:Y:S02]  /*00d0*/  LDC.64 R4, c[0x0][0x238] ;  /* 0x00008e00ff047b82 */ /* 0x000e640000000a00 */
[----:B------:R-:W-:-:S04]  /*00e0*/  LEA.HI R3, R3, R0, RZ, 0xf ;  /* 0x0000000003037211 */ /* 0x000fc800078f78ff */
[----:B------:R-:W-:-:S04]  /*00f0*/  SHF.R.S32.HI R3, RZ, 0xf, R3 ;  /* 0x0000000fff037819 */ /* 0x000fc80000011403 */
[----:B------:R-:W-:-:S04]  /*0100*/  LEA.HI R2, R3, R3, RZ, 0x5 ;  /* 0x0000000303027211 */ /* 0x000fc800078f28ff */
[----:B------:R-:W-:-:S04]  /*0110*/  LOP3.LUT R2, R2, 0xffffffe0, RZ, 0xc0, !PT ;  /* 0xffffffe002027812 */ /* 0x000fc800078ec0ff */
[----:B------:R-:W-:Y:S02]  /*0120*/  IADD3 R19, R3, -R2, RZ ;  /* 0x8000000203137210 */ /* 0x000fe40007ffe0ff */
[----:B------:R-:W3:Y:S03]  /*0130*/  LDC.64 R2, c[0x0][0x210] ;  /* 0x00008400ff027b82 */ /* 0x000ee60000000a00 */
[----:B--2---:R-:W-:-:S05]  /*0140*/  IMAD.WIDE R14, R19, 0x4, R14 ;  /* 0x00000004130e7825 */ /* 0x004fca00078e020e */
[----:B------:R2:W2:Y:S01]  /*0150*/  LDG.E.EL R18, desc[UR4][R14.64] ;  /* 0x000000040e127981 */ /* 0x0004a2000c2e1900 */
[----:B----4-:R-:W-:-:S04]  /*0160*/  IMAD.WIDE R10, R19, 0x4, R10 ;  /* 0x00000004130a7825 */ /* 0x010fc800078e020a */
[----:B-----5:R-:W-:Y:S01]  /*0170*/  IMAD.WIDE R12, R19, 0x4, R12 ;  /* 0x00000004130c7825 */ /* 0x020fe200078e020c */
[----:B------:R4:W5:Y:S04]  /*0180*/  LDG.E.EL R8, desc[UR4][R10.64] ;  /* 0x000000040a087981 */ /* 0x000968000c2e1900 */
[----:B------:R-:W5:Y:S01]  /*0190*/  LDG.E.EL R9, desc[UR4][R12.64] ;  /* 0x000000040c097981 */ /* 0x000f62000c2e1900 */
[----:B---3--:R-:W-:-:S05]  /*01a0*/  IMAD.WIDE R2, R0, 0x4, R2 ;  /* 0x0000000400027825 */ /* 0x008fca00078e0202 */
[----:B------:R-:W5:Y:S01]  /*01b0*/  LDG.E.64 R6, desc[UR4][R2.64] ;  /* 0x0000000402067981 */ /* 0x000f62000c1e1b00 */
[----:B0-2---:R-:W-:-:S04]  /*01c0*/  IMAD.WIDE R14, R19, 0x4, R16 ;  /* 0x00000004130e7825 */ /* 0x005fc800078e0210 */
[----:B-1----:R-:W-:Y:S02]  /*01d0*/  IMAD.WIDE R16, R19, 0x4, R4 ;  /* 0x0000000413107825 */ /* 0x002fe400078e0204 */
[----:B------:R-:W2:Y:S01]  /*01e0*/  LDG.E.EL R14, desc[UR4][R14.64] ;  /* 0x000000040e0e7981 */ /* 0x000ea2000c2e1900 */
[----:B----4-:R-:W-:Y:S01]  /*01f0*/  HFMA2.MMA R10, -RZ, RZ, 1.625, 0 ;  /* 0x3e800000ff0a7435 */ /* 0x010fe200000001ff */
[----:B------:R-:W0:Y:S02]  /*0200*/  LDC.64 R4, c[0x0][0x240] ;  /* 0x00009000ff047b82 */ /* 0x000e240000000a00 */
[----:B------:R-:W2:Y:S01]  /*0210*/  LDG.E.EL R17, desc[UR4][R16.64] ;  /* 0x0000000410117981 */ /* 0x000ea2000c2e1900 */
[----:B0-----:R-:W-:-:S04]  /*0220*/  IMAD.WIDE R4, R0, 0x4, R4 ;  /* 0x0000000400047825 */ /* 0x001fc800078e0204 */
[----:B------:R-:W-:-:S04]  /*0230*/  FADD R18, R18, 9.9999997473787516356e-06 ;  /* 0x3727c5ac12127421 */ /* 0x000fc80000000000 */
[----:B------:R-:W0:Y:S02]  /*0240*/  MUFU.SQRT R19, R18 ;  /* 0x0000001200137308 */ /* 0x000e240000002000 */
[C---:B0-----:R-:W-:Y:S02]  /*0250*/  FSETP.GT.AND P0, PT, R19.reuse, 8.50705917302346158658e+37, PT ;  /* 0x7e8000001300780b */ /* 0x041fe40003f04000 */
[----:B------:R-:W-:-:S11]  /*0260*/  FSETP.GEU.AND P1, PT, R19, 1.175494350822287508e-38, PT ;  /* 0x008000001300780b */ /* 0x000fd60003f2e000 */
[----:B------:R-:W-:-:S04]  /*0270*/  @P0 FMUL R19, R19, 0.25 ;  /* 0x3e80000013130820 */ /* 0x000fc80000400000 */
[----:B------:R-:W-:-:S06]  /*0280*/  @!P1 FMUL R19, R19, 16777216 ;  /* 0x4b80000013139820 */ /* 0x000fcc0000400000 */
[----:B------:R-:W0:Y:S01]  /*0290*/  MUFU.RCP R19, R19 ;  /* 0x0000001300137308 */ /* 0x000e220000001000 */
[----:B------:R-:W-:Y:S01]  /*02a0*/  FSEL R10, R10, 1, P0 ;  /* 0x3f8000000a0a7808 */ /* 0x000fe20000000000 */
[--C-:B-----5:R-:W-:Y:S01]  /*02b0*/  FADD R6, R6, R8.reuse ;  /* 0x0000000806067221 */ /* 0x120fe20000000000 */
[----:B------:R-:W-:-:S03]  /*02c0*/  FADD R7, R7, R8 ;  /* 0x0000000807077221 */ /* 0x000fc60000000000 */
[----:B------:R-:W-:Y:S01]  /*02d0*/  @!P1 FMUL R10, R10, 16777216 ;  /* 0x4b8000000a0a9820 */ /* 0x000fe20000400000 */
[C---:B------:R-:W-:Y:S01]  /*02e0*/  FADD R8, -R9.reuse, R6 ;  /* 0x0000000609087221 */ /* 0x040fe20000000100 */
[----:B------:R-:W-:Y:S02]  /*02f0*/  FADD R9, -R9, R7 ;  /* 0x0000000709097221 */ /* 0x000fe40000000100 */
[----:B0-----:R-:W-:-:S04]  /*0300*/  FMUL R10, R19, R10 ;  /* 0x0000000a130a7220 */ /* 0x001fc80000400000 */
[-C--:B------:R-:W-:Y:S01]  /*0310*/  FMUL R8, R8, R10.reuse ;  /* 0x0000000a08087220 */ /* 0x080fe20000400000 */
[----:B------:R-:W-:-:S03]  /*0320*/  FMUL R10, R9, R10 ;  /* 0x0000000a090a7220 */ /* 0x000fc60000400000 */
[C-C-:B--2---:R-:W-:Y:S01]  /*0330*/  FFMA R8, R14.reuse, R8, R17.reuse ;  /* 0x000000080e087223 */ /* 0x144fe20000000011 */
[----:B------:R-:W-:Y:S01]  /*0340*/  FFMA R9, R14, R10, R17 ;  /* 0x0000000a0e097223 */ /* 0x000fe20000000011 */
[----:B------:R-:W-:Y:S04]  /*0350*/  STG.E.64 desc[UR4][R2.64], R6 ;  /* 0x0000000602007986 */ /* 0x000fe8000c101b04 */
[----:B------:R-:W-:Y:S01]  /*0360*/  STG.E.64 desc[UR4][R4.64], R8 ;  /* 0x0000000804007986 */ /* 0x000fe2000c101b04 */
[----:B------:R-:W-:Y:S05]  /*0370*/  EXIT ;  /* 0x000000000000794d */ /* 0x000fea0003800000 */
.L_x_0:
[----:B------:R-:W-:-:S00]  /*0380*/  BRA `(.L_x_0) ;  /* 0xfffffffc00fc7947 */ /* 0x000fc0000383ffff */
[----:B------:R-:W-:-:S00]  /*0390*/  NOP ;  /* 0x0000000000007918 */ /* 0x000fc00000000000 */
        /* <DEDUP_REMOVED lines=14> */
.L_x_1:


//--------------------- .nv.global.init           --------------------------
	.section	.nv.global.init,"aw",@progbits
.nv.global.init:
	.type		_$_str,@object
	.size		_$_str,(_$_str_$_2 - _$_str)
_$_str:
        /*0000*/ 	.byte	0x5f, 0x5f, 0x43, 0x55, 0x44, 0x41, 0x5f, 0x46, 0x54, 0x5a, 0x00
	.type		_$_str_$_2,@object
	.size		_$_str_$_2,(.L_1 - _$_str_$_2)
_$_str_$_2:
        /*000b*/ 	.byte	0x5f, 0x5f, 0x43, 0x55, 0x44, 0x41, 0x5f, 0x50, 0x52, 0x45, 0x43, 0x5f, 0x53, 0x51, 0x52, 0x54
        /*001b*/ 	.byte	0x00
.L_1:


//--------------------- .nv.constant0.triton_poi_fused__native_batch_norm_legit_no_training_convolution_17 --------------------------
	.section	.nv.constant0.triton_poi_fused__native_batch_norm_legit_no_training_convolution_17,"a",@progbits
	.sectionflags	@""
	.align	4
.nv.constant0.triton_poi_fused__native_batch_norm_legit_no_training_convolution_17:
	.zero		588
